//
// Generated by NVIDIA NVVM Compiler
//
// Compiler Build ID: CL-36424714
// Cuda compilation tools, release 13.0, V13.0.88
// Based on NVVM 20.0.0
//

.version 9.0
.target sm_100
.address_size 64

	// .globl	_Z14solveIterationPiS_i
// _ZZ14solveIterationPiS_iE10cellsBlock has been demoted

.visible .entry _Z14solveIterationPiS_i(
	.param .u64 .ptr .align 1 _Z14solveIterationPiS_i_param_0,
	.param .u64 .ptr .align 1 _Z14solveIterationPiS_i_param_1,
	.param .u32 _Z14solveIterationPiS_i_param_2
)
{
	.reg .pred 	%p<39>;
	.reg .b32 	%r<83>;
	.reg .b64 	%rd<13>;
	// demoted variable
	.shared .align 4 .b8 _ZZ14solveIterationPiS_iE10cellsBlock[4096];
	ld.param.u64 	%rd2, [_Z14solveIterationPiS_i_param_0];
	ld.param.u64 	%rd3, [_Z14solveIterationPiS_i_param_1];
	ld.param.u32 	%r35, [_Z14solveIterationPiS_i_param_2];
	cvta.to.global.u64 	%rd1, %rd3;
	mov.u32 	%r36, %ctaid.x;
	mov.u32 	%r37, %ntid.x;
	add.s32 	%r38, %r37, -2;
	mov.u32 	%r1, %tid.x;
	add.s32 	%r75, %r1, -1;
	mad.lo.s32 	%r3, %r38, %r36, %r75;
	mov.u32 	%r39, %ctaid.y;
	mov.u32 	%r40, %ntid.y;
	add.s32 	%r41, %r40, -2;
	mov.u32 	%r4, %tid.y;
	mad.lo.s32 	%r42, %r41, %r39, %r4;
	mov.u32 	%r43, %ctaid.z;
	mov.u32 	%r44, %ntid.z;
	add.s32 	%r45, %r44, -2;
	mov.u32 	%r6, %tid.z;
	mad.lo.s32 	%r7, %r45, %r43, %r6;
	add.s32 	%r46, %r7, -1;
	mad.lo.s32 	%r47, %r35, %r46, %r42;
	add.s32 	%r48, %r47, -1;
	mad.lo.s32 	%r8, %r48, %r35, %r3;
	setp.lt.s32 	%p1, %r3, 0;
	setp.lt.s32 	%p2, %r42, 1;
	or.pred  	%p3, %p1, %p2;
	setp.lt.s32 	%p4, %r7, 1;
	or.pred  	%p5, %p4, %p3;
	setp.ge.s32 	%p6, %r3, %r35;
	or.pred  	%p7, %p6, %p5;
	setp.gt.s32 	%p8, %r42, %r35;
	or.pred  	%p9, %p7, %p8;
	setp.gt.s32 	%p10, %r7, %r35;
	or.pred  	%p11, %p10, %p9;
	mov.b32 	%r74, 0;
	@%p11 bra 	$L__BB0_2;
	cvta.to.global.u64 	%rd4, %rd2;
	mul.wide.s32 	%rd5, %r8, 4;
	add.s64 	%rd6, %rd4, %rd5;
	ld.global.u32 	%r74, [%rd6];
$L__BB0_2:
	shl.b32 	%r49, %r6, 7;
	shl.b32 	%r50, %r4, 4;
	add.s32 	%r51, %r50, %r1;
	add.s32 	%r52, %r51, %r49;
	shl.b32 	%r53, %r52, 2;
	mov.u32 	%r54, _ZZ14solveIterationPiS_iE10cellsBlock;
	add.s32 	%r11, %r54, %r53;
	st.shared.u32 	[%r11], %r74;
	bar.sync 	0;
	setp.lt.s32 	%p12, %r3, 0;
	setp.lt.s32 	%p13, %r42, 1;
	or.pred  	%p14, %p12, %p13;
	setp.lt.s32 	%p15, %r7, 1;
	or.pred  	%p16, %p15, %p14;
	setp.ge.s32 	%p17, %r3, %r35;
	or.pred  	%p18, %p17, %p16;
	setp.gt.s32 	%p19, %r42, %r35;
	or.pred  	%p20, %p18, %p19;
	setp.gt.s32 	%p21, %r7, %r35;
	or.pred  	%p22, %p21, %p20;
	@%p22 bra 	$L__BB0_17;
	setp.gt.u32 	%p23, %r75, 13;
	setp.eq.s32 	%p24, %r4, 0;
	setp.gt.u32 	%p25, %r4, 6;
	or.pred  	%p26, %p23, %p25;
	or.pred  	%p27, %p26, %p24;
	setp.eq.s32 	%p28, %r6, 0;
	or.pred  	%p29, %p28, %p27;
	setp.gt.u32 	%p30, %r6, 6;
	or.pred  	%p31, %p29, %p30;
	@%p31 bra 	$L__BB0_17;
	add.s32 	%r12, %r1, 1;
	setp.gt.u32 	%p32, %r75, %r12;
	mov.b32 	%r80, 0;
	@%p32 bra 	$L__BB0_12;
	add.s32 	%r13, %r4, -1;
	add.s32 	%r14, %r4, 1;
	add.s32 	%r15, %r6, -1;
	add.s32 	%r16, %r6, 1;
	shl.b32 	%r59, %r6, 9;
	shl.b32 	%r60, %r4, 6;
	add.s32 	%r61, %r59, %r60;
	add.s32 	%r63, %r61, %r54;
	add.s32 	%r17, %r63, 448;
	mov.b32 	%r80, 0;
$L__BB0_6:
	setp.gt.u32 	%p33, %r13, %r14;
	@%p33 bra 	$L__BB0_11;
	shl.b32 	%r65, %r75, 2;
	add.s32 	%r77, %r17, %r65;
	mov.b32 	%r78, 0;
$L__BB0_8:
	setp.gt.u32 	%p34, %r15, %r16;
	@%p34 bra 	$L__BB0_10;
	ld.shared.u32 	%r66, [%r77+-1024];
	add.s32 	%r67, %r66, %r80;
	ld.shared.u32 	%r68, [%r77+-512];
	add.s32 	%r69, %r68, %r67;
	ld.shared.u32 	%r70, [%r77];
	add.s32 	%r80, %r70, %r69;
$L__BB0_10:
	add.s32 	%r78, %r78, 1;
	add.s32 	%r77, %r77, 64;
	setp.ne.s32 	%p35, %r78, 3;
	@%p35 bra 	$L__BB0_8;
$L__BB0_11:
	add.s32 	%r29, %r75, 1;
	setp.ne.s32 	%p36, %r75, %r12;
	mov.u32 	%r75, %r29;
	@%p36 bra 	$L__BB0_6;
$L__BB0_12:
	ld.shared.u32 	%r31, [%r11];
	sub.s32 	%r32, %r80, %r31;
	add.s32 	%r71, %r32, -6;
	setp.gt.u32 	%p37, %r71, -3;
	@%p37 bra 	$L__BB0_14;
	mul.wide.s32 	%rd11, %r8, 4;
	add.s64 	%rd12, %rd1, %rd11;
	mov.b32 	%r73, 0;
	st.global.u32 	[%rd12], %r73;
	bra.uni 	$L__BB0_17;
$L__BB0_14:
	setp.ne.s32 	%p38, %r32, 5;
	@%p38 bra 	$L__BB0_16;
	mul.wide.s32 	%rd9, %r8, 4;
	add.s64 	%rd10, %rd1, %rd9;
	mov.b32 	%r72, 1;
	st.global.u32 	[%rd10], %r72;
	bra.uni 	$L__BB0_17;
$L__BB0_16:
	mul.wide.s32 	%rd7, %r8, 4;
	add.s64 	%rd8, %rd1, %rd7;
	st.global.u32 	[%rd8], %r31;
$L__BB0_17:
	ret;

}


// ===== COMPILED SASS (sm_100) =====

	.target	sm_100

	.elftype	@"ET_EXEC"


//--------------------- .note.nv.tkinfo           --------------------------
	.section	.note.nv.tkinfo,"",@"SHT_NOTE"
	.sectionflags	@"SHF_NOTE_NV_TKINFO"
	.tkinfo
        /*0018*/ 	.word	0x00000002
        /*0030*/ 	.string	""
        /*0030*/ 	.string	"ptxas"
        /*0030*/ 	.string	"Cuda compilation tools, release 13.0, V13.0.88"
        /*0030*/ 	.string	"Build cuda_13.0.r13.0/compiler.36424714_0"
        /*0030*/ 	.string	"-arch sm_100 -m 64 "



//--------------------- .note.nv.cuinfo           --------------------------
	.section	.note.nv.cuinfo,"",@"SHT_NOTE"
	.sectionflags	@"SHF_NOTE_NV_CUINFO"
        /*0018*/ 	.short	0x0002
        /*001a*/ 	.short	0x0064
        /*001c*/ 	.short	0x0082
	.zero		2


//--------------------- .nv.info                  --------------------------
	.section	.nv.info,"",@"SHT_CUDA_INFO"
	.align	4


	//----- nvinfo : EIATTR_REGCOUNT
	.align		4
        /*0000*/ 	.byte	0x04, 0x2f
        /*0002*/ 	.short	(.L_1 - .L_0)
	.align		4
.L_0:
        /*0004*/ 	.word	index@(_Z14solveIterationPiS_i)
        /*0008*/ 	.word	0x00000015


	//----- nvinfo : EIATTR_FRAME_SIZE
	.align		4
.L_1:
        /*000c*/ 	.byte	0x04, 0x11
        /*000e*/ 	.short	(.L_3 - .L_2)
	.align		4
.L_2:
        /*0010*/ 	.word	index@(_Z14solveIterationPiS_i)
        /*0014*/ 	.word	0x00000000


	//----- nvinfo : EIATTR_MIN_STACK_SIZE
	.align		4
.L_3:
        /*0018*/ 	.byte	0x04, 0x12
        /*001a*/ 	.short	(.L_5 - .L_4)
	.align		4
.L_4:
        /*001c*/ 	.word	index@(_Z14solveIterationPiS_i)
        /*0020*/ 	.word	0x00000000
.L_5:


//--------------------- .nv.compat                --------------------------
	.section	.nv.compat,"",@"SHT_CUDA_COMPAT_INFO"
	.align	4
        /*0000*/ 	.byte	0x02, 0x09, 0x00, 0x00, 0x02, 0x02, 0x01, 0x00, 0x02, 0x05, 0x05, 0x00, 0x03, 0x07, 0x01, 0x01
        /*0010*/ 	.byte	0x02, 0x03, 0x00, 0x00, 0x02, 0x06, 0x01, 0x00, 0x04, 0x0b, 0x08, 0x00, 0x09, 0x00, 0x00, 0x00
        /*0020*/ 	.byte	0x00, 0x00, 0x00, 0x00


//--------------------- .nv.info._Z14solveIterationPiS_i --------------------------
	.section	.nv.info._Z14solveIterationPiS_i,"",@"SHT_CUDA_INFO"
	.sectionflags	@""
	.align	4


	//----- nvinfo : EIATTR_CUDA_API_VERSION
	.align		4
        /*0000*/ 	.byte	0x04, 0x37
        /*0002*/ 	.short	(.L_7 - .L_6)
.L_6:
        /*0004*/ 	.word	0x00000082


	//----- nvinfo : EIATTR_KPARAM_INFO
	.align		4
.L_7:
        /*0008*/ 	.byte	0x04, 0x17
        /*000a*/ 	.short	(.L_9 - .L_8)
.L_8:
        /*000c*/ 	.word	0x00000000
        /*0010*/ 	.short	0x0002
        /*0012*/ 	.short	0x0010
        /*0014*/ 	.byte	0x00, 0xf0, 0x11, 0x00


	//----- nvinfo : EIATTR_KPARAM_INFO
	.align		4
.L_9:
        /*0018*/ 	.byte	0x04, 0x17
        /*001a*/ 	.short	(.L_11 - .L_10)
.L_10:
        /*001c*/ 	.word	0x00000000
        /*0020*/ 	.short	0x0001
        /*0022*/ 	.short	0x0008
        /*0024*/ 	.byte	0x00, 0xf5, 0x21, 0x00


	//----- nvinfo : EIATTR_KPARAM_INFO
	.align		4
.L_11:
        /*0028*/ 	.byte	0x04, 0x17
        /*002a*/ 	.short	(.L_13 - .L_12)
.L_12:
        /*002c*/ 	.word	0x00000000
        /*0030*/ 	.short	0x0000
        /*0032*/ 	.short	0x0000
        /*0034*/ 	.byte	0x00, 0xf5, 0x21, 0x00


	//----- nvinfo : EIATTR_SPARSE_MMA_MASK
	.align		4
.L_13:
        /*0038*/ 	.byte	0x03, 0x50
        /*003a*/ 	.short	0x0000


	//----- nvinfo : EIATTR_MAXREG_COUNT
	.align		4
        /*003c*/ 	.byte	0x03, 0x1b
        /*003e*/ 	.short	0x00ff


	//----- nvinfo : EIATTR_NUM_BARRIERS
	.align		4
        /*0040*/ 	.byte	0x02, 0x4c
        /*0042*/ 	.byte	0x01
	.zero		1


	//----- nvinfo : EIATTR_MERCURY_ISA_VERSION
	.align		4
        /*0044*/ 	.byte	0x03, 0x5f
        /*0046*/ 	.short	0x0101


	//----- nvinfo : EIATTR_VRC_CTA_INIT_COUNT
	.align		4
        /*0048*/ 	.byte	0x02, 0x4a
	.zero		1
	.zero		1


	//----- nvinfo : EIATTR_EXIT_INSTR_OFFSETS
	.align		4
        /*004c*/ 	.byte	0x04, 0x1c
        /*004e*/ 	.short	(.L_15 - .L_14)


	//   ....[0]....
.L_14:
        /*0050*/ 	.word	0x00000290


	//   ....[1]....
        /*0054*/ 	.word	0x000002f0


	//   ....[2]....
        /*0058*/ 	.word	0x00000600


	//   ....[3]....
        /*005c*/ 	.word	0x00000660


	//   ....[4]....
        /*0060*/ 	.word	0x000006a0


	//----- nvinfo : EIATTR_CRS_STACK_SIZE
	.align		4
.L_15:
        /*0064*/ 	.byte	0x04, 0x1e
        /*0066*/ 	.short	(.L_17 - .L_16)
.L_16:
        /*0068*/ 	.word	0x00000000


	//----- nvinfo : EIATTR_CBANK_PARAM_SIZE
	.align		4
.L_17:
        /*006c*/ 	.byte	0x03, 0x19
        /*006e*/ 	.short	0x0014


	//----- nvinfo : EIATTR_PARAM_CBANK
	.align		4
        /*0070*/ 	.byte	0x04, 0x0a
        /*0072*/ 	.short	(.L_19 - .L_18)
	.align		4
.L_18:
        /*0074*/ 	.word	index@(.nv.constant0._Z14solveIterationPiS_i)
        /*0078*/ 	.short	0x0380
        /*007a*/ 	.short	0x0014


	//----- nvinfo : EIATTR_SW_WAR
	.align		4
.L_19:
        /*007c*/ 	.byte	0x04, 0x36
        /*007e*/ 	.short	(.L_21 - .L_20)
.L_20:
        /*0080*/ 	.word	0x00000008
.L_21:


//--------------------- .nv.callgraph             --------------------------
	.section	.nv.callgraph,"",@"SHT_CUDA_CALLGRAPH"
	.align	4
	.sectionentsize	8
	.align		4
        /*0000*/ 	.word	0x00000000
	.align		4
        /*0004*/ 	.word	0xffffffff
	.align		4
        /*0008*/ 	.word	0x00000000
	.align		4
        /*000c*/ 	.word	0xfffffffe
	.align		4
        /*0010*/ 	.word	0x00000000
	.align		4
        /*0014*/ 	.word	0xfffffffd
	.align		4
        /*0018*/ 	.word	0x00000000
	.align		4
        /*001c*/ 	.word	0xfffffffc


//--------------------- .text._Z14solveIterationPiS_i --------------------------
	.section	.text._Z14solveIterationPiS_i,"ax",@progbits
	.align	128
        .global         _Z14solveIterationPiS_i
        .type           _Z14solveIterationPiS_i,@function
        .size           _Z14solveIterationPiS_i,(.L_x_8 - _Z14solveIterationPiS_i)
        .other          _Z14solveIterationPiS_i,@"STO_CUDA_ENTRY STV_DEFAULT"
_Z14solveIterationPiS_i:
.text._Z14solveIterationPiS_i:
[----:B------:R-:W-:Y:S01]  /*0000*/  LDC R1, c[0x0][0x37c] ;  /* 0x0000df00ff017b82 */ /* 0x000fe20000000800 */
[----:B------:R-:W0:Y:S07]  /*0010*/  S2R R8, SR_TID.X ;  /* 0x0000000000087919 */ /* 0x000e2e0000002100 */
[----:B------:R-:W1:Y:S01]  /*0020*/  LDC R0, c[0x0][0x360] ;  /* 0x0000d800ff007b82 */ /* 0x000e620000000800 */
[----:B------:R-:W2:Y:S01]  /*0030*/  LDCU UR8, c[0x0][0x390] ;  /* 0x00007200ff0877ac */ /* 0x000ea20008000800 */
[----:B------:R-:W3:Y:S01]  /*0040*/  S2R R9, SR_TID.Y ;  /* 0x0000000000097919 */ /* 0x000ee20000002200 */
[----:B------:R-:W4:Y:S05]  /*0050*/  S2R R2, SR_TID.Z ;  /* 0x0000000000027919 */ /* 0x000f2a0000002300 */
[----:B------:R-:W5:Y:S08]  /*0060*/  LDC R3, c[0x0][0x364] ;  /* 0x0000d900ff037b82 */ /* 0x000f700000000800 */
[----:B------:R-:W3:Y:S08]  /*0070*/  S2UR UR5, SR_CTAID.Y ;  /* 0x00000000000579c3 */ /* 0x000ef00000002600 */
[----:B------:R-:W2:Y:S01]  /*0080*/  LDC R5, c[0x0][0x368] ;  /* 0x0000da00ff057b82 */ /* 0x000ea20000000800 */
[----:B-1----:R-:W-:-:S02]  /*0090*/  VIADD R0, R0, 0xfffffffe ;  /* 0xfffffffe00007836 */ /* 0x002fc40000000000 */
[----:B0-----:R-:W-:-:S05]  /*00a0*/  VIADD R7, R8, 0xffffffff ;  /* 0xffffffff08077836 */ /* 0x001fca0000000000 */
[----:B------:R-:W0:Y:S01]  /*00b0*/  S2UR UR4, SR_CTAID.X ;  /* 0x00000000000479c3 */ /* 0x000e220000002500 */
[----:B-----5:R-:W-:-:S07]  /*00c0*/  VIADD R3, R3, 0xfffffffe ;  /* 0xfffffffe03037836 */ /* 0x020fce0000000000 */
[----:B------:R-:W4:Y:S01]  /*00d0*/  S2UR UR6, SR_CTAID.Z ;  /* 0x00000000000679c3 */ /* 0x000f220000002700 */
[----:B---3--:R-:W-:-:S05]  /*00e0*/  IMAD R3, R3, UR5, R9 ;  /* 0x0000000503037c24 */ /* 0x008fca000f8e0209 */
[----:B------:R-:W-:Y:S02]  /*00f0*/  ISETP.GE.AND P0, PT, R3, 0x1, PT ;  /* 0x000000010300780c */ /* 0x000fe40003f06270 */
[----:B--2---:R-:W-:Y:S01]  /*0100*/  IADD3 R5, PT, PT, R5, -0x2, RZ ;  /* 0xfffffffe05057810 */ /* 0x004fe20007ffe0ff */
[----:B0-----:R-:W-:-:S05]  /*0110*/  IMAD R0, R0, UR4, R7 ;  /* 0x0000000400007c24 */ /* 0x001fca000f8e0207 */
[----:B------:R-:W-:Y:S01]  /*0120*/  ISETP.LT.OR P0, PT, R0, RZ, !P0 ;  /* 0x000000ff0000720c */ /* 0x000fe20004701670 */
[----:B----4-:R-:W-:Y:S01]  /*0130*/  IMAD R6, R5, UR6, R2 ;  /* 0x0000000605067c24 */ /* 0x010fe2000f8e0202 */
[----:B------:R-:W0:Y:S04]  /*0140*/  LDCU.64 UR6, c[0x0][0x358] ;  /* 0x00006b00ff0677ac */ /* 0x000e280008000a00 */
[----:B------:R-:W-:-:S04]  /*0150*/  ISETP.LT.OR P0, PT, R6, 0x1, P0 ;  /* 0x000000010600780c */ /* 0x000fc80000701670 */
[----:B------:R-:W-:-:S04]  /*0160*/  ISETP.GE.OR P0, PT, R0, UR8, P0 ;  /* 0x0000000800007c0c */ /* 0x000fc80008706670 */
[----:B------:R-:W-:-:S04]  /*0170*/  ISETP.GT.OR P0, PT, R3, UR8, P0 ;  /* 0x0000000803007c0c */ /* 0x000fc80008704670 */
[C---:B------:R-:W-:Y:S01]  /*0180*/  ISETP.GT.OR P0, PT, R6.reuse, UR8, P0 ;  /* 0x0000000806007c0c */ /* 0x040fe20008704670 */
[----:B------:R-:W-:-:S04]  /*0190*/  VIADD R6, R6, 0xffffffff ;  /* 0xffffffff06067836 */ /* 0x000fc80000000000 */
[----:B------:R-:W-:-:S04]  /*01a0*/  IMAD R6, R6, UR8, R3 ;  /* 0x0000000806067c24 */ /* 0x000fc8000f8e0203 */
[----:B------:R-:W-:Y:S02]  /*01b0*/  VIADD R3, R6, 0xffffffff ;  /* 0xffffffff06037836 */ /* 0x000fe40000000000 */
[----:B------:R-:W-:Y:S02]  /*01c0*/  HFMA2 R6, -RZ, RZ, 0, 0 ;  /* 0x00000000ff067431 */ /* 0x000fe400000001ff */
[----:B------:R-:W1:Y:S01]  /*01d0*/  @!P0 LDC.64 R4, c[0x0][0x380] ;  /* 0x0000e000ff048b82 */ /* 0x000e620000000a00 */
[----:B------:R-:W-:-:S04]  /*01e0*/  IMAD R0, R3, UR8, R0 ;  /* 0x0000000803007c24 */ /* 0x000fc8000f8e0200 */
[----:B-1----:R-:W-:-:S05]  /*01f0*/  @!P0 IMAD.WIDE R4, R0, 0x4, R4 ;  /* 0x0000000400048825 */ /* 0x002fca00078e0204 */
[----:B0-----:R-:W2:Y:S01]  /*0200*/  @!P0 LDG.E R6, desc[UR6][R4.64] ;  /* 0x0000000604068981 */ /* 0x001ea2000c1e1900 */
[----:B------:R-:W0:Y:S01]  /*0210*/  S2UR UR5, SR_CgaCtaId ;  /* 0x00000000000579c3 */ /* 0x000e220000008800 */
[----:B------:R-:W-:Y:S01]  /*0220*/  IMAD R3, R9, 0x10, R8 ;  /* 0x0000001009037824 */ /* 0x000fe200078e0208 */
[----:B------:R-:W-:-:S03]  /*0230*/  UMOV UR4, 0x400 ;  /* 0x0000040000047882 */ /* 0x000fc60000000000 */
[----:B------:R-:W-:Y:S01]  /*0240*/  IMAD R3, R2, 0x80, R3 ;  /* 0x0000008002037824 */ /* 0x000fe200078e0203 */
[----:B0-----:R-:W-:-:S06]  /*0250*/  ULEA UR4, UR5, UR4, 0x18 ;  /* 0x0000000405047291 */ /* 0x001fcc000f8ec0ff */
[----:B------:R-:W-:-:S05]  /*0260*/  LEA R3, R3, UR4, 0x2 ;  /* 0x0000000403037c11 */ /* 0x000fca000f8e10ff */
[----:B--2---:R0:W-:Y:S01]  /*0270*/  STS [R3], R6 ;  /* 0x0000000603007388 */ /* 0x0041e20000000800 */
[----:B------:R-:W-:Y:S06]  /*0280*/  BAR.SYNC.DEFER_BLOCKING 0x0 ;  /* 0x0000000000007b1d */ /* 0x000fec0000010000 */
[----:B------:R-:W-:Y:S05]  /*0290*/  @P0 EXIT ;  /* 0x000000000000094d */ /* 0x000fea0003800000 */
[----:B------:R-:W-:-:S04]  /*02a0*/  ISETP.GT.U32.AND P0, PT, R9, 0x6, PT ;  /* 0x000000060900780c */ /* 0x000fc80003f04070 */
[----:B------:R-:W-:-:S04]  /*02b0*/  ISETP.GT.U32.OR P0, PT, R7, 0xd, P0 ;  /* 0x0000000d0700780c */ /* 0x000fc80000704470 */
[----:B------:R-:W-:-:S04]  /*02c0*/  ISETP.EQ.OR P0, PT, R9, RZ, P0 ;  /* 0x000000ff0900720c */ /* 0x000fc80000702670 */
[----:B------:R-:W-:-:S04]  /*02d0*/  ISETP.EQ.OR P0, PT, R2, RZ, P0 ;  /* 0x000000ff0200720c */ /* 0x000fc80000702670 */
[----:B------:R-:W-:-:S13]  /*02e0*/  ISETP.GT.U32.OR P0, PT, R2, 0x6, P0 ;  /* 0x000000060200780c */ /* 0x000fda0000704470 */
[----:B------:R-:W-:Y:S05]  /*02f0*/  @P0 EXIT ;  /* 0x000000000000094d */ /* 0x000fea0003800000 */
[----:B------:R-:W-:Y:S01]  /*0300*/  IADD3 R4, PT, PT, R8, 0x1, RZ ;  /* 0x0000000108047810 */ /* 0x000fe20007ffe0ff */
[----:B------:R-:W-:Y:S01]  /*0310*/  BSSY.RECONVERGENT B0, `(.L_x_0) ;  /* 0x0000027000007945 */ /* 0x000fe20003800200 */
[----:B------:R-:W-:Y:S02]  /*0320*/  IMAD.MOV.U32 R5, RZ, RZ, RZ ;  /* 0x000000ffff057224 */ /* 0x000fe400078e00ff */
[----:B------:R-:W-:-:S13]  /*0330*/  ISETP.GT.U32.AND P0, PT, R7, R4, PT ;  /* 0x000000040700720c */ /* 0x000fda0003f04070 */
[----:B------:R-:W-:Y:S05]  /*0340*/  @P0 BRA `(.L_x_1) ;  /* 0x00000000008c0947 */ /* 0x000fea0003800000 */
[C---:B------:R-:W-:Y:S01]  /*0350*/  IMAD R8, R2.reuse, 0x8, R9 ;  /* 0x0000000802087824 */ /* 0x040fe200078e0209 */
[C---:B0-----:R-:W-:Y:S01]  /*0360*/  IADD3 R6, PT, PT, R9.reuse, 0x1, RZ ;  /* 0x0000000109067810 */ /* 0x041fe20007ffe0ff */
[----:B------:R-:W-:Y:S01]  /*0370*/  VIADD R5, R9, 0xffffffff ;  /* 0xffffffff09057836 */ /* 0x000fe20000000000 */
[----:B------:R-:W-:Y:S02]  /*0380*/  IADD3 R9, PT, PT, R2, 0x1, RZ ;  /* 0x0000000102097810 */ /* 0x000fe40007ffe0ff */
[----:B------:R-:W-:Y:S02]  /*0390*/  LEA R8, R8, UR4, 0x6 ;  /* 0x0000000408087c11 */ /* 0x000fe4000f8e30ff */
[----:B------:R-:W-:Y:S01]  /*03a0*/  ISETP.GT.U32.AND P0, PT, R5, R6, PT ;  /* 0x000000060500720c */ /* 0x000fe20003f04070 */
[----:B------:R-:W-:Y:S02]  /*03b0*/  VIADD R6, R2, 0xffffffff ;  /* 0xffffffff02067836 */ /* 0x000fe40000000000 */
[----:B------:R-:W-:-:S02]  /*03c0*/  IMAD.MOV.U32 R5, RZ, RZ, RZ ;  /* 0x000000ffff057224 */ /* 0x000fc400078e00ff */
[----:B------:R-:W-:-:S08]  /*03d0*/  VIADD R8, R8, 0x1c0 ;  /* 0x000001c008087836 */ /* 0x000fd00000000000 */
.L_x_6:
[----:B------:R-:W-:Y:S04]  /*03e0*/  BSSY.RECONVERGENT B1, `(.L_x_2) ;  /* 0x0000016000017945 */ /* 0x000fe80003800200 */
[----:B0-----:R-:W-:Y:S05]  /*03f0*/  @P0 BRA `(.L_x_3) ;  /* 0x0000000000500947 */ /* 0x001fea0003800000 */
[----:B------:R-:W-:Y:S01]  /*0400*/  ISETP.GT.U32.AND P1, PT, R6, R9, PT ;  /* 0x000000090600720c */ /* 0x000fe20003f24070 */
[----:B------:R-:W-:Y:S01]  /*0410*/  BSSY.RECONVERGENT B2, `(.L_x_4) ;  /* 0x0000010000027945 */ /* 0x000fe20003800200 */
[----:B------:R-:W-:-:S11]  /*0420*/  LEA R18, R7, R8, 0x2 ;  /* 0x0000000807127211 */ /* 0x000fd600078e10ff */
[----:B------:R0:W1:Y:S04]  /*0430*/  @!P1 LDS R14, [R18+-0x380] ;  /* 0xfffc8000120e9984 */ /* 0x0000680000000800 */
[----:B------:R0:W2:Y:S04]  /*0440*/  @!P1 LDS R16, [R18+-0x180] ;  /* 0xfffe800012109984 */ /* 0x0000a80000000800 */
[----:B------:R0:W3:Y:S01]  /*0450*/  @!P1 LDS R17, [R18+0x80] ;  /* 0x0000800012119984 */ /* 0x0000e20000000800 */
[----:B------:R-:W-:Y:S05]  /*0460*/  @P1 BRA `(.L_x_5) ;  /* 0x0000000000281947 */ /* 0x000fea0003800000 */
[----:B------:R-:W-:Y:S04]  /*0470*/  LDS R2, [R18+-0x400] ;  /* 0xfffc000012027984 */ /* 0x000fe80000000800 */
[----:B------:R-:W4:Y:S04]  /*0480*/  LDS R10, [R18+-0x200] ;  /* 0xfffe0000120a7984 */ /* 0x000f280000000800 */
[----:B------:R-:W5:Y:S04]  /*0490*/  LDS R11, [R18] ;  /* 0x00000000120b7984 */ /* 0x000f680000000800 */
[----:B------:R-:W-:Y:S04]  /*04a0*/  LDS R13, [R18+-0x3c0] ;  /* 0xfffc4000120d7984 */ /* 0x000fe80000000800 */
[----:B------:R-:W0:Y:S04]  /*04b0*/  LDS R12, [R18+-0x1c0] ;  /* 0xfffe4000120c7984 */ /* 0x000e280000000800 */
[----:B------:R-:W1:Y:S01]  /*04c0*/  LDS R15, [R18+0x40] ;  /* 0x00004000120f7984 */ /* 0x000e620000000800 */
[----:B----4-:R-:W-:-:S05]  /*04d0*/  IADD3 R2, PT, PT, R10, R2, R5 ;  /* 0x000000020a027210 */ /* 0x010fca0007ffe005 */
[----:B-----5:R-:W-:-:S05]  /*04e0*/  IMAD.IADD R2, R2, 0x1, R11 ;  /* 0x0000000102027824 */ /* 0x020fca00078e020b */
[----:B0-----:R-:W-:-:S05]  /*04f0*/  IADD3 R2, PT, PT, R12, R13, R2 ;  /* 0x0000000d0c027210 */ /* 0x001fca0007ffe002 */
[----:B-1----:R-:W-:-:S07]  /*0500*/  IMAD.IADD R5, R2, 0x1, R15 ;  /* 0x0000000102057824 */ /* 0x002fce00078e020f */
.L_x_5:
[----:B------:R-:W-:Y:S05]  /*0510*/  BSYNC.RECONVERGENT B2 ;  /* 0x0000000000027941 */ /* 0x000fea0003800200 */
.L_x_4:
[----:B-12---:R-:W-:-:S04]  /*0520*/  @!P1 IADD3 R14, PT, PT, R16, R14, R5 ;  /* 0x0000000e100e9210 */ /* 0x006fc80007ffe005 */
[----:B---3--:R-:W-:-:S07]  /*0530*/  @!P1 IADD3 R5, PT, PT, R14, R17, RZ ;  /* 0x000000110e059210 */ /* 0x008fce0007ffe0ff */
.L_x_3:
[----:B------:R-:W-:Y:S05]  /*0540*/  BSYNC.RECONVERGENT B1 ;  /* 0x0000000000017941 */ /* 0x000fea0003800200 */
.L_x_2:
[C---:B------:R-:W-:Y:S01]  /*0550*/  ISETP.NE.AND P1, PT, R7.reuse, R4, PT ;  /* 0x000000040700720c */ /* 0x040fe20003f25270 */
[----:B------:R-:W-:-:S12]  /*0560*/  VIADD R7, R7, 0x1 ;  /* 0x0000000107077836 */ /* 0x000fd80000000000 */
[----:B------:R-:W-:Y:S05]  /*0570*/  @P1 BRA `(.L_x_6) ;  /* 0xfffffffc00981947 */ /* 0x000fea000383ffff */
.L_x_1:
[----:B------:R-:W-:Y:S05]  /*0580*/  BSYNC.RECONVERGENT B0 ;  /* 0x0000000000007941 */ /* 0x000fea0003800200 */
.L_x_0:
[----:B0-----:R-:W0:Y:S02]  /*0590*/  LDS R6, [R3] ;  /* 0x0000000003067984 */ /* 0x001e240000000800 */
[----:B0-----:R-:W-:-:S05]  /*05a0*/  IMAD.IADD R7, R5, 0x1, -R6 ;  /* 0x0000000105077824 */ /* 0x001fca00078e0a06 */
[----:B------:R-:W-:-:S04]  /*05b0*/  IADD3 R2, PT, PT, R7, -0x6, RZ ;  /* 0xfffffffa07027810 */ /* 0x000fc80007ffe0ff */
[----:B------:R-:W-:-:S13]  /*05c0*/  ISETP.GT.U32.AND P0, PT, R2, -0x3, PT ;  /* 0xfffffffd0200780c */ /* 0x000fda0003f04070 */
[----:B------:R-:W0:Y:S02]  /*05d0*/  @!P0 LDC.64 R4, c[0x0][0x388] ;  /* 0x0000e200ff048b82 */ /* 0x000e240000000a00 */
[----:B0-----:R-:W-:-:S05]  /*05e0*/  @!P0 IMAD.WIDE R4, R0, 0x4, R4 ;  /* 0x0000000400048825 */ /* 0x001fca00078e0204 */
[----:B------:R0:W-:Y:S01]  /*05f0*/  @!P0 STG.E desc[UR6][R4.64], RZ ;  /* 0x000000ff04008986 */ /* 0x0001e2000c101906 */
[----:B------:R-:W-:Y:S05]  /*0600*/  @!P0 EXIT ;  /* 0x000000000000894d */ /* 0x000fea0003800000 */
[----:B------:R-:W-:-:S13]  /*0610*/  ISETP.NE.AND P0, PT, R7, 0x5, PT ;  /* 0x000000050700780c */ /* 0x000fda0003f05270 */
[----:B------:R-:W1:Y:S01]  /*0620*/  @!P0 LDC.64 R2, c[0x0][0x388] ;  /* 0x0000e200ff028b82 */ /* 0x000e620000000a00 */
[----:B0-----:R-:W-:Y:S02]  /*0630*/  @!P0 IMAD.MOV.U32 R5, RZ, RZ, 0x1 ;  /* 0x00000001ff058424 */ /* 0x001fe400078e00ff */
[----:B-1----:R-:W-:-:S05]  /*0640*/  @!P0 IMAD.WIDE R2, R0, 0x4, R2 ;  /* 0x0000000400028825 */ /* 0x002fca00078e0202 */
[----:B------:R0:W-:Y:S01]  /*0650*/  @!P0 STG.E desc[UR6][R2.64], R5 ;  /* 0x0000000502008986 */ /* 0x0001e2000c101906 */
[----:B------:R-:W-:Y:S05]  /*0660*/  @!P0 EXIT ;  /* 0x000000000000894d */ /* 0x000fea0003800000 */
[----:B0-----:R-:W0:Y:S02]  /*0670*/  LDC.64 R2, c[0x0][0x388] ;  /* 0x0000e200ff027b82 */ /* 0x001e240000000a00 */
[----:B0-----:R-:W-:-:S05]  /*0680*/  IMAD.WIDE R2, R0, 0x4, R2 ;  /* 0x0000000400027825 */ /* 0x001fca00078e0202 */
[----:B------:R-:W-:Y:S01]  /*0690*/  STG.E desc[UR6][R2.64], R6 ;  /* 0x0000000602007986 */ /* 0x000fe2000c101906 */
[----:B------:R-:W-:Y:S05]  /*06a0*/  EXIT ;  /* 0x000000000000794d */ /* 0x000fea0003800000 */
.L_x_7:
[----:B------:R-:W-:-:S00]  /*06b0*/  BRA `(.L_x_7) ;  /* 0xfffffffc00fc7947 */ /* 0x000fc0000383ffff */
[----:B------:R-:W-:-:S00]  /*06c0*/  NOP ;  /* 0x0000000000007918 */ /* 0x000fc00000000000 */
        /* <DEDUP_REMOVED lines=11> */
.L_x_8:


//--------------------- .nv.shared._Z14solveIterationPiS_i --------------------------
	.section	.nv.shared._Z14solveIterationPiS_i,"aw",@nobits
	.sectionflags	@""
	.align	4
.nv.shared._Z14solveIterationPiS_i:
	.zero		5120


//--------------------- .nv.shared.reserved.0     --------------------------
	.section	.nv.shared.reserved.0,"aw",@nobits
	.weak		__nv_reservedSMEM_offset_0_alias
	.size		__nv_reservedSMEM_offset_0_alias, 0, 64
	.other		__nv_reservedSMEM_offset_0_alias,@"STO_CUDA_RESERVED_SHARED STV_DEFAULT"
__nv_reservedSMEM_offset_0_alias:
	.zero		0
	.zero		64


//--------------------- .nv.constant0._Z14solveIterationPiS_i --------------------------
	.section	.nv.constant0._Z14solveIterationPiS_i,"a",@progbits
	.sectionflags	@""
	.align	4
.nv.constant0._Z14solveIterationPiS_i:
	.zero		916


//--------------------- SYMBOLS --------------------------

	.type		.nv.reservedSmem.offset0,@object
	.size		.nv.reservedSmem.offset0,0x4
	.type		.nv.reservedSmem.cap,@object
	.size		.nv.reservedSmem.cap,0x4
